	.headerflags	@"EF_CUDA_TEXMODE_UNIFIED EF_CUDA_64BIT_ADDRESS EF_CUDA_SM89 EF_CUDA_VIRTUAL_SM(EF_CUDA_SM89)"
	.elftype	@"ET_EXEC"


//--------------------- .nv.info                  --------------------------
	.section	.nv.info,"",@"SHT_CUDA_INFO"
	.align	4


	//----- nvinfo : EIATTR_REGCOUNT
	.align		4
        /*0000*/ 	.byte	0x04, 0x2f
        /*0002*/ 	.short	(.L_2 - .L_1)
	.align		4
.L_1:
        /*0004*/ 	.word	index@(triton__0d1d2d3d4d5d67de8910de)
        /*0008*/ 	.word	0x0000001d


	//----- nvinfo : EIATTR_MAX_STACK_SIZE
	.align		4
.L_2:
        /*000c*/ 	.byte	0x04, 0x23
        /*000e*/ 	.short	(.L_4 - .L_3)
	.align		4
.L_3:
        /*0010*/ 	.word	index@(triton__0d1d2d3d4d5d67de8910de)
        /*0014*/ 	.word	0x00000000


	//----- nvinfo : EIATTR_MIN_STACK_SIZE
	.align		4
.L_4:
        /*0018*/ 	.byte	0x04, 0x12
        /*001a*/ 	.short	(.L_6 - .L_5)
	.align		4
.L_5:
        /*001c*/ 	.word	index@(triton__0d1d2d3d4d5d67de8910de)
        /*0020*/ 	.word	0x00000000


	//----- nvinfo : EIATTR_FRAME_SIZE
	.align		4
.L_6:
        /*0024*/ 	.byte	0x04, 0x11
        /*0026*/ 	.short	(.L_8 - .L_7)
	.align		4
.L_7:
        /*0028*/ 	.word	index@(triton__0d1d2d3d4d5d67de8910de)
        /*002c*/ 	.word	0x00000000
.L_8:


//--------------------- .nv.info.triton__0d1d2d3d4d5d67de8910de --------------------------
	.section	.nv.info.triton__0d1d2d3d4d5d67de8910de,"",@"SHT_CUDA_INFO"
	.align	4


	//----- nvinfo : EIATTR_CUDA_API_VERSION
	.align		4
        /*0000*/ 	.byte	0x04, 0x37
        /*0002*/ 	.short	(.L_10 - .L_9)
.L_9:
        /*0004*/ 	.word	0x0000007b


	//----- nvinfo : EIATTR_PARAM_CBANK
	.align		4
.L_10:
        /*0008*/ 	.byte	0x04, 0x0a
        /*000a*/ 	.short	(.L_12 - .L_11)
	.align		4
.L_11:
        /*000c*/ 	.word	index@(.nv.constant0.triton__0d1d2d3d4d5d67de8910de)
        /*0010*/ 	.short	0x0160
        /*0012*/ 	.short	0x0044


	//----- nvinfo : EIATTR_CBANK_PARAM_SIZE
	.align		4
.L_12:
        /*0014*/ 	.byte	0x03, 0x19
        /*0016*/ 	.short	0x0044


	//----- nvinfo : EIATTR_KPARAM_INFO
	.align		4
        /*0018*/ 	.byte	0x04, 0x17
        /*001a*/ 	.short	(.L_14 - .L_13)
.L_13:
        /*001c*/ 	.word	0x00000000
        /*0020*/ 	.short	0x000a
        /*0022*/ 	.short	0x0040
        /*0024*/ 	.byte	0x00, 0xf0, 0x11, 0x00


	//----- nvinfo : EIATTR_KPARAM_INFO
	.align		4
.L_14:
        /*0028*/ 	.byte	0x04, 0x17
        /*002a*/ 	.short	(.L_16 - .L_15)
.L_15:
        /*002c*/ 	.word	0x00000000
        /*0030*/ 	.short	0x0009
        /*0032*/ 	.short	0x003c
        /*0034*/ 	.byte	0x00, 0xf0, 0x11, 0x00


	//----- nvinfo : EIATTR_KPARAM_INFO
	.align		4
.L_16:
        /*0038*/ 	.byte	0x04, 0x17
        /*003a*/ 	.short	(.L_18 - .L_17)
.L_17:
        /*003c*/ 	.word	0x00000000
        /*0040*/ 	.short	0x0008
        /*0042*/ 	.short	0x0038
        /*0044*/ 	.byte	0x00, 0xf0, 0x11, 0x00


	//----- nvinfo : EIATTR_KPARAM_INFO
	.align		4
.L_18:
        /*0048*/ 	.byte	0x04, 0x17
        /*004a*/ 	.short	(.L_20 - .L_19)
.L_19:
        /*004c*/ 	.word	0x00000000
        /*0050*/ 	.short	0x0007
        /*0052*/ 	.short	0x0034
        /*0054*/ 	.byte	0x00, 0xf0, 0x11, 0x00


	//----- nvinfo : EIATTR_KPARAM_INFO
	.align		4
.L_20:
        /*0058*/ 	.byte	0x04, 0x17
        /*005a*/ 	.short	(.L_22 - .L_21)
.L_21:
        /*005c*/ 	.word	0x00000000
        /*0060*/ 	.short	0x0006
        /*0062*/ 	.short	0x0030
        /*0064*/ 	.byte	0x00, 0xf0, 0x11, 0x00


	//----- nvinfo : EIATTR_KPARAM_INFO
	.align		4
.L_22:
        /*0068*/ 	.byte	0x04, 0x17
        /*006a*/ 	.short	(.L_24 - .L_23)
.L_23:
        /*006c*/ 	.word	0x00000000
        /*0070*/ 	.short	0x0005
        /*0072*/ 	.short	0x0028
        /*0074*/ 	.byte	0x00, 0xf0, 0x21, 0x00


	//----- nvinfo : EIATTR_KPARAM_INFO
	.align		4
.L_24:
        /*0078*/ 	.byte	0x04, 0x17
        /*007a*/ 	.short	(.L_26 - .L_25)
.L_25:
        /*007c*/ 	.word	0x00000000
        /*0080*/ 	.short	0x0004
        /*0082*/ 	.short	0x0020
        /*0084*/ 	.byte	0x00, 0xf0, 0x21, 0x00


	//----- nvinfo : EIATTR_KPARAM_INFO
	.align		4
.L_26:
        /*0088*/ 	.byte	0x04, 0x17
        /*008a*/ 	.short	(.L_28 - .L_27)
.L_27:
        /*008c*/ 	.word	0x00000000
        /*0090*/ 	.short	0x0003
        /*0092*/ 	.short	0x0018
        /*0094*/ 	.byte	0x00, 0xf0, 0x21, 0x00


	//----- nvinfo : EIATTR_KPARAM_INFO
	.align		4
.L_28:
        /*0098*/ 	.byte	0x04, 0x17
        /*009a*/ 	.short	(.L_30 - .L_29)
.L_29:
        /*009c*/ 	.word	0x00000000
        /*00a0*/ 	.short	0x0002
        /*00a2*/ 	.short	0x0010
        /*00a4*/ 	.byte	0x00, 0xf0, 0x21, 0x00


	//----- nvinfo : EIATTR_KPARAM_INFO
	.align		4
.L_30:
        /*00a8*/ 	.byte	0x04, 0x17
        /*00aa*/ 	.short	(.L_32 - .L_31)
.L_31:
        /*00ac*/ 	.word	0x00000000
        /*00b0*/ 	.short	0x0001
        /*00b2*/ 	.short	0x0008
        /*00b4*/ 	.byte	0x00, 0xf0, 0x21, 0x00


	//----- nvinfo : EIATTR_KPARAM_INFO
	.align		4
.L_32:
        /*00b8*/ 	.byte	0x04, 0x17
        /*00ba*/ 	.short	(.L_34 - .L_33)
.L_33:
        /*00bc*/ 	.word	0x00000000
        /*00c0*/ 	.short	0x0000
        /*00c2*/ 	.short	0x0000
        /*00c4*/ 	.byte	0x00, 0xf0, 0x21, 0x00


	//----- nvinfo : EIATTR_MAXREG_COUNT
	.align		4
.L_34:
        /*00c8*/ 	.byte	0x03, 0x1b
        /*00ca*/ 	.short	0x00ff


	//----- nvinfo : EIATTR_EXIT_INSTR_OFFSETS
	.align		4
        /*00cc*/ 	.byte	0x04, 0x1c
        /*00ce*/ 	.short	(.L_36 - .L_35)


	//   ....[0]....
.L_35:
        /*00d0*/ 	.word	0x00000b50


	//   ....[1]....
        /*00d4*/ 	.word	0x00000b70


	//----- nvinfo : EIATTR_MAX_THREADS
	.align		4
.L_36:
        /*00d8*/ 	.byte	0x04, 0x05
        /*00da*/ 	.short	(.L_38 - .L_37)
.L_37:
        /*00dc*/ 	.word	0x00000100
        /*00e0*/ 	.word	0x00000001
        /*00e4*/ 	.word	0x00000001
.L_38:


//--------------------- .nv.rel.action            --------------------------
	.section	.nv.rel.action,"",@"SHT_CUDA_RELOCINFO"
	.align	8
	.sectionentsize	8
        /*0000*/ 	.byte	0x73, 0x00, 0x00, 0x00, 0x00, 0x00, 0x00, 0x00, 0x00, 0x00, 0x00, 0x11, 0x25, 0x00, 0x05, 0x36


//--------------------- .nv.constant0.triton__0d1d2d3d4d5d67de8910de --------------------------
	.section	.nv.constant0.triton__0d1d2d3d4d5d67de8910de,"a",@progbits
	.align	4
.nv.constant0.triton__0d1d2d3d4d5d67de8910de:
	.zero		420


//--------------------- .text.triton__0d1d2d3d4d5d67de8910de --------------------------
	.section	.text.triton__0d1d2d3d4d5d67de8910de,"ax",@progbits
	.sectioninfo	@"SHI_REGISTERS=29"
	.align	128
        .global         triton__0d1d2d3d4d5d67de8910de
        .type           triton__0d1d2d3d4d5d67de8910de,@function
        .size           triton__0d1d2d3d4d5d67de8910de,(.L_x_1 - triton__0d1d2d3d4d5d67de8910de)
        .other          triton__0d1d2d3d4d5d67de8910de,@"STO_CUDA_ENTRY STV_DEFAULT"
triton__0d1d2d3d4d5d67de8910de:
.text.triton__0d1d2d3d4d5d67de8910de:
[----:B------:R-:W-:-:S02]  /*0000*/  IMAD.MOV.U32 R1, RZ, RZ, c[0x0][0x28] ;  /* 0x00000a00ff017624 */ /* 0x000fc400078e00ff */
[----:B------:R-:W-:Y:S01]  /*0010*/  IABS R11, c[0x0][0x190] ;  /* 0x00006400000b7a13 */ /* 0x000fe20000000000 */
[----:B------:R-:W0:Y:S01]  /*0020*/  S2R R0, SR_TID.X ;  /* 0x0000000000007919 */ /* 0x000e220000002100 */
[----:B------:R-:W-:Y:S01]  /*0030*/  IABS R3, c[0x0][0x194] ;  /* 0x0000650000037a13 */ /* 0x000fe20000000000 */
[----:B------:R-:W-:Y:S01]  /*0040*/  ULDC.64 UR6, c[0x0][0x118] ;  /* 0x0000460000067ab9 */ /* 0x000fe20000000a00 */
[----:B------:R-:W1:Y:S01]  /*0050*/  I2F.RP R2, R11 ;  /* 0x0000000b00027306 */ /* 0x000e620000209400 */
[----:B------:R-:W2:Y:S01]  /*0060*/  S2R R7, SR_CTAID.X ;  /* 0x0000000000077919 */ /* 0x000ea20000002500 */
[----:B------:R-:W-:Y:S01]  /*0070*/  MOV R14, 0x4 ;  /* 0x00000004000e7802 */ /* 0x000fe20000000f00 */
[----:B------:R-:W-:Y:S01]  /*0080*/  ULDC.64 UR4, c[0x0][0x198] ;  /* 0x0000660000047ab9 */ /* 0x000fe20000000a00 */
[----:B------:R-:W-:-:S04]  /*0090*/  MOV R26, RZ ;  /* 0x000000ff001a7202 */ /* 0x000fc80000000f00 */
[----:B------:R-:W3:Y:S08]  /*00a0*/  I2F.RP R9, R3 ;  /* 0x0000000300097306 */ /* 0x000ef00000209400 */
[----:B-1----:R-:W1:Y:S01]  /*00b0*/  MUFU.RCP R2, R2 ;  /* 0x0000000200027308 */ /* 0x002e620000001000 */
[----:B0-----:R-:W-:-:S07]  /*00c0*/  IMAD.SHL.U32 R0, R0, 0x2, RZ ;  /* 0x0000000200007824 */ /* 0x001fce00078e00ff */
[----:B---3--:R-:W-:Y:S01]  /*00d0*/  MUFU.RCP R9, R9 ;  /* 0x0000000900097308 */ /* 0x008fe20000001000 */
[----:B------:R-:W-:-:S05]  /*00e0*/  LOP3.LUT R0, R0, 0x1fe, RZ, 0xc0, !PT ;  /* 0x000001fe00007812 */ /* 0x000fca00078ec0ff */
[----:B--2---:R-:W-:Y:S01]  /*00f0*/  IMAD R0, R7, 0x200, R0 ;  /* 0x0000020007007824 */ /* 0x004fe200078e0200 */
[----:B-1----:R-:W-:-:S04]  /*0100*/  IADD3 R4, R2, 0xffffffe, RZ ;  /* 0x0ffffffe02047810 */ /* 0x002fc80007ffe0ff */
[----:B------:R0:W1:Y:S01]  /*0110*/  F2I.FTZ.U32.TRUNC.NTZ R5, R4 ;  /* 0x0000000400057305 */ /* 0x000062000021f000 */
[----:B------:R-:W-:Y:S02]  /*0120*/  IADD3 R2, R0, 0x1, RZ ;  /* 0x0000000100027810 */ /* 0x000fe40007ffe0ff */
[----:B------:R-:W-:Y:S02]  /*0130*/  IABS R10, R0 ;  /* 0x00000000000a7213 */ /* 0x000fe40000000000 */
[----:B------:R-:W-:Y:S01]  /*0140*/  IABS R8, R2 ;  /* 0x0000000200087213 */ /* 0x000fe20000000000 */
[----:B0-----:R-:W-:Y:S01]  /*0150*/  IMAD.MOV.U32 R4, RZ, RZ, RZ ;  /* 0x000000ffff047224 */ /* 0x001fe200078e00ff */
[----:B-1----:R-:W-:-:S05]  /*0160*/  IADD3 R6, RZ, -R5, RZ ;  /* 0x80000005ff067210 */ /* 0x002fca0007ffe0ff */
[----:B------:R-:W-:-:S04]  /*0170*/  IMAD R7, R6, R11, RZ ;  /* 0x0000000b06077224 */ /* 0x000fc800078e02ff */
[----:B------:R-:W-:-:S06]  /*0180*/  IMAD.HI.U32 R4, R5, R7, R4 ;  /* 0x0000000705047227 */ /* 0x000fcc00078e0004 */
[----:B------:R-:W-:-:S04]  /*0190*/  IMAD.HI.U32 R6, R4, R10, RZ ;  /* 0x0000000a04067227 */ /* 0x000fc800078e00ff */
[----:B------:R-:W-:-:S04]  /*01a0*/  IMAD.HI.U32 R7, R4, R8, RZ ;  /* 0x0000000804077227 */ /* 0x000fc800078e00ff */
[----:B------:R-:W-:Y:S01]  /*01b0*/  IMAD.MOV R4, RZ, RZ, -R6 ;  /* 0x000000ffff047224 */ /* 0x000fe200078e0a06 */
[----:B------:R-:W-:-:S03]  /*01c0*/  IADD3 R5, -R7, RZ, RZ ;  /* 0x000000ff07057210 */ /* 0x000fc60007ffe1ff */
[C---:B------:R-:W-:Y:S02]  /*01d0*/  IMAD R4, R11.reuse, R4, R10 ;  /* 0x000000040b047224 */ /* 0x040fe400078e020a */
[----:B------:R-:W-:Y:S01]  /*01e0*/  IMAD R8, R11, R5, R8 ;  /* 0x000000050b087224 */ /* 0x000fe200078e0208 */
[----:B------:R-:W-:Y:S02]  /*01f0*/  IADD3 R5, R9, 0xffffffe, RZ ;  /* 0x0ffffffe09057810 */ /* 0x000fe40007ffe0ff */
[C---:B------:R-:W-:Y:S02]  /*0200*/  ISETP.GT.U32.AND P2, PT, R11.reuse, R4, PT ;  /* 0x000000040b00720c */ /* 0x040fe40003f44070 */
[----:B------:R-:W-:Y:S02]  /*0210*/  ISETP.GT.U32.AND P0, PT, R11, R8, PT ;  /* 0x000000080b00720c */ /* 0x000fe40003f04070 */
[----:B------:R-:W0:Y:S09]  /*0220*/  F2I.FTZ.U32.TRUNC.NTZ R5, R5 ;  /* 0x0000000500057305 */ /* 0x000e32000021f000 */
[----:B------:R-:W-:-:S02]  /*0230*/  @!P2 IADD3 R4, R4, -R11, RZ ;  /* 0x8000000b0404a210 */ /* 0x000fc40007ffe0ff */
[----:B------:R-:W-:Y:S01]  /*0240*/  @!P0 IMAD.IADD R8, R8, 0x1, -R11 ;  /* 0x0000000108088824 */ /* 0x000fe200078e0a0b */
[----:B------:R-:W-:Y:S02]  /*0250*/  @!P0 IADD3 R7, R7, 0x1, RZ ;  /* 0x0000000107078810 */ /* 0x000fe40007ffe0ff */
[-C--:B------:R-:W-:Y:S02]  /*0260*/  ISETP.GE.U32.AND P4, PT, R4, R11.reuse, PT ;  /* 0x0000000b0400720c */ /* 0x080fe40003f86070 */
[----:B------:R-:W-:Y:S02]  /*0270*/  LOP3.LUT R4, R2, c[0x0][0x190], RZ, 0x3c, !PT ;  /* 0x0000640002047a12 */ /* 0x000fe400078e3cff */
[----:B------:R-:W-:Y:S02]  /*0280*/  LOP3.LUT R2, R0, c[0x0][0x190], RZ, 0x3c, !PT ;  /* 0x0000640000027a12 */ /* 0x000fe400078e3cff */
[----:B------:R-:W-:Y:S01]  /*0290*/  ISETP.GE.U32.AND P3, PT, R8, R11, PT ;  /* 0x0000000b0800720c */ /* 0x000fe20003f66070 */
[----:B0-----:R-:W-:Y:S01]  /*02a0*/  IMAD.MOV R8, RZ, RZ, -R5 ;  /* 0x000000ffff087224 */ /* 0x001fe200078e0a05 */
[----:B------:R-:W-:-:S02]  /*02b0*/  ISETP.GE.AND P0, PT, R2, RZ, PT ;  /* 0x000000ff0200720c */ /* 0x000fc40003f06270 */
[----:B------:R-:W-:Y:S01]  /*02c0*/  ISETP.GE.AND P1, PT, R4, RZ, PT ;  /* 0x000000ff0400720c */ /* 0x000fe20003f26270 */
[----:B------:R-:W-:Y:S01]  /*02d0*/  IMAD R9, R8, R3, RZ ;  /* 0x0000000308097224 */ /* 0x000fe200078e02ff */
[----:B------:R-:W-:Y:S01]  /*02e0*/  @!P2 IADD3 R6, R6, 0x1, RZ ;  /* 0x000000010606a810 */ /* 0x000fe20007ffe0ff */
[----:B------:R-:W-:Y:S01]  /*02f0*/  IMAD.MOV.U32 R4, RZ, RZ, RZ ;  /* 0x000000ffff047224 */ /* 0x000fe200078e00ff */
[----:B------:R-:W-:Y:S02]  /*0300*/  ISETP.NE.AND P2, PT, RZ, c[0x0][0x190], PT ;  /* 0x00006400ff007a0c */ /* 0x000fe40003f45270 */
[----:B------:R-:W-:Y:S01]  /*0310*/  @P4 IADD3 R6, R6, 0x1, RZ ;  /* 0x0000000106064810 */ /* 0x000fe20007ffe0ff */
[----:B------:R-:W-:Y:S01]  /*0320*/  IMAD.HI.U32 R4, R5, R9, R4 ;  /* 0x0000000905047227 */ /* 0x000fe200078e0004 */
[----:B------:R-:W-:Y:S02]  /*0330*/  LOP3.LUT R5, RZ, c[0x0][0x190], RZ, 0x33, !PT ;  /* 0x00006400ff057a12 */ /* 0x000fe400078e33ff */
[----:B------:R-:W-:Y:S01]  /*0340*/  @P3 IADD3 R7, R7, 0x1, RZ ;  /* 0x0000000107073810 */ /* 0x000fe20007ffe0ff */
[----:B------:R-:W-:-:S02]  /*0350*/  @!P0 IMAD.MOV R6, RZ, RZ, -R6 ;  /* 0x000000ffff068224 */ /* 0x000fc400078e0a06 */
[----:B------:R-:W-:Y:S01]  /*0360*/  IMAD.HI.U32 R8, R4, R10, RZ ;  /* 0x0000000a04087227 */ /* 0x000fe200078e00ff */
[----:B------:R-:W-:Y:S02]  /*0370*/  @!P1 IADD3 R7, -R7, RZ, RZ ;  /* 0x000000ff07079210 */ /* 0x000fe40007ffe1ff */
[C---:B------:R-:W-:Y:S01]  /*0380*/  SEL R9, R5.reuse, R6, !P2 ;  /* 0x0000000605097207 */ /* 0x040fe20005000000 */
[----:B------:R-:W-:Y:S01]  /*0390*/  IMAD.MOV R2, RZ, RZ, -R8 ;  /* 0x000000ffff027224 */ /* 0x000fe200078e0a08 */
[----:B------:R-:W-:-:S03]  /*03a0*/  SEL R4, R5, R7, !P2 ;  /* 0x0000000705047207 */ /* 0x000fc60005000000 */
[----:B------:R-:W-:Y:S02]  /*03b0*/  IMAD R10, R3, R2, R10 ;  /* 0x00000002030a7224 */ /* 0x000fe400078e020a */
[----:B------:R-:W-:-:S03]  /*03c0*/  IMAD.HI R2, R9, 0x66666667, RZ ;  /* 0x6666666709027827 */ /* 0x000fc600078e02ff */
[----:B------:R-:W-:Y:S01]  /*03d0*/  ISETP.GT.U32.AND P1, PT, R3, R10, PT ;  /* 0x0000000a0300720c */ /* 0x000fe20003f24070 */
[----:B------:R-:W-:Y:S01]  /*03e0*/  IMAD.HI R6, R4, 0x66666667, RZ ;  /* 0x6666666704067827 */ /* 0x000fe200078e02ff */
[----:B------:R-:W-:-:S04]  /*03f0*/  SHF.R.U32.HI R5, RZ, 0x1f, R2 ;  /* 0x0000001fff057819 */ /* 0x000fc80000011602 */
[----:B------:R-:W-:Y:S02]  /*0400*/  SHF.R.U32.HI R7, RZ, 0x1f, R6 ;  /* 0x0000001fff077819 */ /* 0x000fe40000011606 */
[----:B------:R-:W-:Y:S02]  /*0410*/  LEA.HI.SX32 R2, R2, R5, 0x16 ;  /* 0x0000000502027211 */ /* 0x000fe400078fb2ff */
[----:B------:R-:W-:-:S03]  /*0420*/  LEA.HI.SX32 R7, R6, R7, 0x16 ;  /* 0x0000000706077211 */ /* 0x000fc600078fb2ff */
[----:B------:R-:W-:Y:S01]  /*0430*/  IMAD R2, R2, -0xa00, R9 ;  /* 0xfffff60002027824 */ /* 0x000fe200078e0209 */
[-C--:B------:R-:W-:Y:S01]  /*0440*/  @!P1 IADD3 R10, R10, -R3.reuse, RZ ;  /* 0x800000030a0a9210 */ /* 0x080fe20007ffe0ff */
[----:B------:R-:W-:Y:S01]  /*0450*/  IMAD R4, R7, -0xa00, R4 ;  /* 0xfffff60007047824 */ /* 0x000fe200078e0204 */
[----:B------:R-:W-:Y:S02]  /*0460*/  LOP3.LUT R7, R0, c[0x0][0x194], RZ, 0x3c, !PT ;  /* 0x0000650000077a12 */ /* 0x000fe400078e3cff */
[----:B------:R-:W-:Y:S02]  /*0470*/  PRMT R6, R2, 0x9910, RZ ;  /* 0x0000991002067816 */ /* 0x000fe400000000ff */
[----:B------:R-:W-:Y:S02]  /*0480*/  PRMT R5, R4, 0x9910, RZ ;  /* 0x0000991004057816 */ /* 0x000fe400000000ff */
[----:B------:R-:W-:Y:S01]  /*0490*/  ISETP.GE.U32.AND P0, PT, R10, R3, PT ;  /* 0x000000030a00720c */ /* 0x000fe20003f06070 */
[----:B------:R-:W-:Y:S01]  /*04a0*/  IMAD.MOV.U32 R3, RZ, RZ, R6 ;  /* 0x000000ffff037224 */ /* 0x000fe200078e0006 */
[----:B------:R-:W-:Y:S01]  /*04b0*/  ISETP.GE.AND P2, PT, R7, RZ, PT ;  /* 0x000000ff0700720c */ /* 0x000fe20003f46270 */
[----:B------:R-:W-:Y:S01]  /*04c0*/  IMAD R10, R5, 0x6667, RZ ;  /* 0x00006667050a7824 */ /* 0x000fe200078e02ff */
[----:B------:R-:W-:Y:S01]  /*04d0*/  @!P1 IADD3 R8, R8, 0x1, RZ ;  /* 0x0000000108089810 */ /* 0x000fe20007ffe0ff */
[----:B------:R-:W-:Y:S01]  /*04e0*/  IMAD R6, R3, 0x6667, RZ ;  /* 0x0000666703067824 */ /* 0x000fe200078e02ff */
[----:B------:R-:W-:-:S02]  /*04f0*/  ISETP.NE.AND P1, PT, RZ, c[0x0][0x194], PT ;  /* 0x00006500ff007a0c */ /* 0x000fc40003f25270 */
[----:B------:R-:W-:Y:S02]  /*0500*/  SHF.R.S32.HI R5, RZ, 0x10, R10 ;  /* 0x00000010ff057819 */ /* 0x000fe4000001140a */
[----:B------:R-:W-:Y:S02]  /*0510*/  SHF.R.S32.HI R3, RZ, 0x10, R6 ;  /* 0x00000010ff037819 */ /* 0x000fe40000011406 */
[----:B------:R-:W-:Y:S02]  /*0520*/  LOP3.LUT R5, R5, 0xffff, RZ, 0xc0, !PT ;  /* 0x0000ffff05057812 */ /* 0x000fe400078ec0ff */
[----:B------:R-:W-:Y:S02]  /*0530*/  LOP3.LUT R3, R3, 0xffff, RZ, 0xc0, !PT ;  /* 0x0000ffff03037812 */ /* 0x000fe400078ec0ff */
[----:B------:R-:W-:Y:S02]  /*0540*/  SHF.R.U32.HI R5, RZ, 0xf, R5 ;  /* 0x0000000fff057819 */ /* 0x000fe40000011605 */
[----:B------:R-:W-:-:S02]  /*0550*/  SHF.R.U32.HI R3, RZ, 0xf, R3 ;  /* 0x0000000fff037819 */ /* 0x000fc40000011603 */
[----:B------:R-:W-:Y:S02]  /*0560*/  @P0 IADD3 R8, R8, 0x1, RZ ;  /* 0x0000000108080810 */ /* 0x000fe40007ffe0ff */
[----:B------:R-:W-:Y:S02]  /*0570*/  LEA.HI.SX32 R5, R10, R5, 0xb ;  /* 0x000000050a057211 */ /* 0x000fe400078f5aff */
[----:B------:R-:W-:Y:S01]  /*0580*/  LEA.HI.SX32 R3, R6, R3, 0xb ;  /* 0x0000000306037211 */ /* 0x000fe200078f5aff */
[----:B------:R-:W-:Y:S01]  /*0590*/  @!P2 IMAD.MOV R8, RZ, RZ, -R8 ;  /* 0x000000ffff08a224 */ /* 0x000fe200078e0a08 */
[----:B------:R-:W-:Y:S01]  /*05a0*/  PRMT R5, R5, 0x9910, RZ ;  /* 0x0000991005057816 */ /* 0x000fe200000000ff */
[----:B------:R-:W-:Y:S01]  /*05b0*/  CS2R R6, SRZ ;  /* 0x0000000000067805 */ /* 0x000fe2000001ff00 */
[----:B------:R-:W-:Y:S02]  /*05c0*/  @!P1 LOP3.LUT R8, RZ, c[0x0][0x194], RZ, 0x33, !PT ;  /* 0x00006500ff089a12 */ /* 0x000fe400078e33ff */
[----:B------:R-:W-:-:S02]  /*05d0*/  PRMT R3, R3, 0x9910, RZ ;  /* 0x0000991003037816 */ /* 0x000fc400000000ff */
[----:B------:R-:W-:Y:S01]  /*05e0*/  ISETP.GE.AND P0, PT, R0, c[0x0][0x1a0], PT ;  /* 0x0000680000007a0c */ /* 0x000fe20003f06270 */
[C---:B------:R-:W-:Y:S02]  /*05f0*/  IMAD R15, R8.reuse, 0x20, R5 ;  /* 0x00000020080f7824 */ /* 0x040fe400078e0205 */
[----:B------:R-:W-:Y:S02]  /*0600*/  IMAD R13, R8, 0x20, R3 ;  /* 0x00000020080d7824 */ /* 0x000fe400078e0203 */
[----:B------:R-:W-:-:S04]  /*0610*/  IMAD.WIDE R18, R15, R14, c[0x0][0x170] ;  /* 0x00005c000f127625 */ /* 0x000fc800078e020e */
[----:B------:R-:W-:-:S04]  /*0620*/  IMAD.WIDE R16, R13, R14, c[0x0][0x170] ;  /* 0x00005c000d107625 */ /* 0x000fc800078e020e */
[----:B------:R0:W2:Y:S04]  /*0630*/  @!P0 LDG.E.EL R26, [R18.64] ;  /* 0x00000006121a8981 */ /* 0x0000a8000c2e1900 */
[----:B------:R1:W3:Y:S01]  /*0640*/  @!P0 LDG.E.EL R6, [R16.64] ;  /* 0x0000000610068981 */ /* 0x0002e2000c2e1900 */
[----:B------:R-:W-:Y:S01]  /*0650*/  IMAD.MOV.U32 R3, RZ, RZ, 0x2 ;  /* 0x00000002ff037424 */ /* 0x000fe200078e00ff */
[----:B------:R-:W-:Y:S01]  /*0660*/  MOV R5, RZ ;  /* 0x000000ff00057202 */ /* 0x000fe20000000f00 */
[----:B------:R-:W-:Y:S02]  /*0670*/  IMAD.MOV.U32 R8, RZ, RZ, RZ ;  /* 0x000000ffff087224 */ /* 0x000fe400078e00ff */
[----:B------:R-:W-:Y:S01]  /*0680*/  IMAD.WIDE R10, R0, R3, c[0x0][0x160] ;  /* 0x00005800000a7625 */ /* 0x000fe200078e0203 */
[----:B------:R-:W-:-:S03]  /*0690*/  PRMT R24, RZ, 0x7610, R24 ;  /* 0x00007610ff187816 */ /* 0x000fc60000000018 */
[-C--:B------:R-:W-:Y:S01]  /*06a0*/  IMAD.WIDE R12, R13, R14.reuse, c[0x0][0x168] ;  /* 0x00005a000d0c7625 */ /* 0x080fe200078e020e */
[----:B------:R4:W5:Y:S01]  /*06b0*/  @!P0 LDG.E.EL R8, [R10.64] ;  /* 0x000000060a088981 */ /* 0x000962000c2e1900 */
[----:B------:R-:W-:Y:S02]  /*06c0*/  PRMT R25, RZ, 0x7610, R25 ;  /* 0x00007610ff197816 */ /* 0x000fe40000000019 */
[----:B------:R-:W-:Y:S01]  /*06d0*/  IMAD.WIDE R14, R15, R14, c[0x0][0x168] ;  /* 0x00005a000f0e7625 */ /* 0x000fe200078e020e */
[----:B------:R-:W-:Y:S01]  /*06e0*/  PRMT R9, RZ, 0x7610, R9 ;  /* 0x00007610ff097816 */ /* 0x000fe20000000009 */
[----:B------:R5:W5:Y:S02]  /*06f0*/  @!P0 LDG.E.EL R5, [R12.64] ;  /* 0x000000060c058981 */ /* 0x000b64000c2e1900 */
[CC--:B0-----:R-:W-:Y:S02]  /*0700*/  IMAD.WIDE R18, R4.reuse, R3.reuse, c[0x0][0x178] ;  /* 0x00005e0004127625 */ /* 0x0c1fe400078e0203 */
[----:B------:R-:W5:Y:S02]  /*0710*/  @!P0 LDG.E.EL R7, [R14.64] ;  /* 0x000000060e078981 */ /* 0x000f64000c2e1900 */
[-C--:B------:R-:W-:Y:S01]  /*0720*/  IMAD.WIDE R22, R4, R3.reuse, c[0x0][0x180] ;  /* 0x0000600004167625 */ /* 0x080fe200078e0203 */
[----:B------:R-:W-:Y:S01]  /*0730*/  PRMT R4, RZ, 0x7610, R4 ;  /* 0x00007610ff047816 */ /* 0x000fe20000000004 */
[----:B------:R-:W5:Y:S02]  /*0740*/  @!P0 LDG.E.EL.U16 R24, [R18.64] ;  /* 0x0000000612188981 */ /* 0x000f64000c2e1500 */
[----:B-1----:R-:W-:-:S02]  /*0750*/  IMAD.WIDE R16, R2, R3, c[0x0][0x178] ;  /* 0x00005e0002107625 */ /* 0x002fc400078e0203 */
[----:B------:R-:W5:Y:S02]  /*0760*/  @!P0 LDG.E.EL.U16 R25, [R22.64] ;  /* 0x0000000616198981 */ /* 0x000f64000c2e1500 */
[----:B------:R-:W-:Y:S02]  /*0770*/  IMAD.WIDE R20, R2, R3, c[0x0][0x180] ;  /* 0x0000600002147625 */ /* 0x000fe400078e0203 */
[----:B------:R-:W5:Y:S04]  /*0780*/  @!P0 LDG.E.EL.U16 R9, [R16.64] ;  /* 0x0000000610098981 */ /* 0x000f68000c2e1500 */
[----:B------:R-:W5:Y:S01]  /*0790*/  @!P0 LDG.E.EL.U16 R4, [R20.64] ;  /* 0x0000000614048981 */ /* 0x000f62000c2e1500 */
[----:B------:R-:W-:-:S04]  /*07a0*/  UIMAD UR4, UR4, UR5, URZ ;  /* 0x00000005040472a4 */ /* 0x000fc8000f8e023f */
[----:B------:R-:W-:-:S06]  /*07b0*/  UIMAD UR4, UR4, 0x50, URZ ;  /* 0x00000050040478a4 */ /* 0x000fcc000f8e023f */
[----:B------:R-:W-:-:S04]  /*07c0*/  I2FP.F32.S32 R2, UR4 ;  /* 0x0000000400027c45 */ /* 0x000fc80008201400 */
[----:B------:R-:W-:-:S04]  /*07d0*/  FSETP.GEU.AND P1, PT, R2, RZ, PT ;  /* 0x000000ff0200720b */ /* 0x000fc80003f2e000 */
[----:B------:R-:W-:-:S04]  /*07e0*/  FSEL R2, R2, RZ, P1 ;  /* 0x000000ff02027208 */ /* 0x000fc80000800000 */
[C---:B------:R-:W-:Y:S02]  /*07f0*/  FSETP.GT.AND P1, PT, |R2|.reuse, 8.50705917302346158658e+37, PT ;  /* 0x7e8000000200780b */ /* 0x040fe40003f24200 */
[----:B------:R-:W-:-:S11]  /*0800*/  FSETP.GEU.AND P2, PT, |R2|, 1.175494350822287508e-38, PT ;  /* 0x008000000200780b */ /* 0x000fd60003f4e200 */
[----:B------:R-:W-:-:S04]  /*0810*/  @P1 FMUL R2, R2, 0.25 ;  /* 0x3e80000002021820 */ /* 0x000fc80000400000 */
[----:B------:R-:W-:-:S04]  /*0820*/  @!P2 FMUL R2, R2, 16777216 ;  /* 0x4b8000000202a820 */ /* 0x000fc80000400000 */
[----:B----4-:R-:W0:Y:S01]  /*0830*/  MUFU.RCP R11, R2 ;  /* 0x00000002000b7308 */ /* 0x010e220000001000 */
[----:B--2---:R-:W-:Y:S01]  /*0840*/  @P1 FMUL R26, R26, 0.25 ;  /* 0x3e8000001a1a1820 */ /* 0x004fe20000400000 */
[----:B---3--:R-:W-:-:S03]  /*0850*/  @P1 FMUL R6, R6, 0.25 ;  /* 0x3e80000006061820 */ /* 0x008fc60000400000 */
[----:B------:R-:W-:Y:S01]  /*0860*/  @!P2 FMUL R26, R26, 16777216 ;  /* 0x4b8000001a1aa820 */ /* 0x000fe20000400000 */
[----:B------:R-:W-:-:S03]  /*0870*/  @!P2 FMUL R6, R6, 16777216 ;  /* 0x4b8000000606a820 */ /* 0x000fc60000400000 */
[C---:B0-----:R-:W-:Y:S01]  /*0880*/  FFMA R10, R11.reuse, R26, 9.9999997473787516356e-06 ;  /* 0x3727c5ac0b0a7423 */ /* 0x041fe2000000001a */
[----:B------:R-:W-:-:S05]  /*0890*/  FFMA R6, R11, R6, 9.9999997473787516356e-06 ;  /* 0x3727c5ac0b067423 */ /* 0x000fca0000000006 */
[----:B------:R-:W0:Y:S01]  /*08a0*/  MUFU.RSQ R10, R10 ;  /* 0x0000000a000a7308 */ /* 0x000e220000001400 */
[----:B-----5:R-:W-:-:S07]  /*08b0*/  HADD2.F32 R12, -RZ, R8.H1_H1 ;  /* 0x30000008ff0c7230 */ /* 0x020fce0000004100 */
[----:B------:R-:W1:Y:S01]  /*08c0*/  MUFU.RSQ R6, R6 ;  /* 0x0000000600067308 */ /* 0x000e620000001400 */
[----:B------:R-:W-:Y:S01]  /*08d0*/  HADD2.F32 R8, -RZ, R8.H0_H0 ;  /* 0x20000008ff087230 */ /* 0x000fe20000004100 */
[----:B------:R-:W-:Y:S01]  /*08e0*/  FADD R7, R12, -R7 ;  /* 0x800000070c077221 */ /* 0x000fe20000000000 */
[----:B------:R-:W-:-:S03]  /*08f0*/  HADD2.F32 R24, -RZ, R24.H0_H0 ;  /* 0x20000018ff187230 */ /* 0x000fc60000004100 */
[----:B------:R-:W-:Y:S01]  /*0900*/  FADD R5, R8, -R5 ;  /* 0x8000000508057221 */ /* 0x000fe20000000000 */
[----:B------:R-:W-:Y:S01]  /*0910*/  HADD2.F32 R25, -RZ, R25.H0_H0 ;  /* 0x20000019ff197230 */ /* 0x000fe20000004100 */
[----:B0-----:R-:W-:Y:S01]  /*0920*/  FMUL R7, R10, R7 ;  /* 0x000000070a077220 */ /* 0x001fe20000400000 */
[----:B------:R-:W-:Y:S02]  /*0930*/  HADD2.F32 R9, -RZ, R9.H0_H0 ;  /* 0x20000009ff097230 */ /* 0x000fe40000004100 */
[----:B------:R-:W-:Y:S01]  /*0940*/  HADD2.F32 R4, -RZ, R4.H0_H0 ;  /* 0x20000004ff047230 */ /* 0x000fe20000004100 */
[----:B-1----:R-:W-:Y:S01]  /*0950*/  FMUL R5, R6, R5 ;  /* 0x0000000506057220 */ /* 0x002fe20000400000 */
[----:B------:R-:W-:-:S03]  /*0960*/  FFMA R7, R24, R7, R25 ;  /* 0x0000000718077223 */ /* 0x000fc60000000019 */
[----:B------:R-:W-:Y:S01]  /*0970*/  FFMA R4, R9, R5, R4 ;  /* 0x0000000509047223 */ /* 0x000fe20000000004 */
[----:B------:R-:W-:-:S03]  /*0980*/  FADD R5, RZ, -R7 ;  /* 0x80000007ff057221 */ /* 0x000fc60000000000 */
[----:B------:R-:W-:Y:S01]  /*0990*/  FADD R2, RZ, -R4 ;  /* 0x80000004ff027221 */ /* 0x000fe20000000000 */
[----:B------:R-:W-:-:S03]  /*09a0*/  FMUL R6, R5, 1.4426950216293334961 ;  /* 0x3fb8aa3b05067820 */ /* 0x000fc60000400000 */
[----:B------:R-:W-:Y:S02]  /*09b0*/  FMUL R2, R2, 1.4426950216293334961 ;  /* 0x3fb8aa3b02027820 */ /* 0x000fe40000400000 */
[----:B------:R-:W-:-:S03]  /*09c0*/  FSETP.GEU.AND P2, PT, R6, -126, PT ;  /* 0xc2fc00000600780b */ /* 0x000fc60003f4e000 */
[----:B------:R-:W-:-:S10]  /*09d0*/  FSETP.GEU.AND P1, PT, R2, -126, PT ;  /* 0xc2fc00000200780b */ /* 0x000fd40003f2e000 */
[----:B------:R-:W-:-:S03]  /*09e0*/  @!P2 FMUL R6, R6, 0.5 ;  /* 0x3f0000000606a820 */ /* 0x000fc60000400000 */
[----:B------:R-:W-:Y:S01]  /*09f0*/  @!P1 FMUL R2, R2, 0.5 ;  /* 0x3f00000002029820 */ /* 0x000fe20000400000 */
[----:B------:R-:W0:Y:S08]  /*0a00*/  MUFU.EX2 R8, R6 ;  /* 0x0000000600087308 */ /* 0x000e300000000800 */
[----:B------:R-:W1:Y:S01]  /*0a10*/  MUFU.EX2 R5, R2 ;  /* 0x0000000200057308 */ /* 0x000e620000000800 */
[----:B0-----:R-:W-:-:S04]  /*0a20*/  @!P2 FMUL R8, R8, R8 ;  /* 0x000000080808a220 */ /* 0x001fc80000400000 */
[----:B------:R-:W-:Y:S01]  /*0a30*/  FADD R8, R8, 1 ;  /* 0x3f80000008087421 */ /* 0x000fe20000000000 */
[----:B-1----:R-:W-:-:S04]  /*0a40*/  @!P1 FMUL R5, R5, R5 ;  /* 0x0000000505059220 */ /* 0x002fc80000400000 */
[----:B------:R-:W-:Y:S01]  /*0a50*/  FADD R5, R5, 1 ;  /* 0x3f80000005057421 */ /* 0x000fe20000000000 */
[----:B------:R-:W-:-:S04]  /*0a60*/  FSETP.GT.AND P2, PT, R8, 8.50705917302346158658e+37, PT ;  /* 0x7e8000000800780b */ /* 0x000fc80003f44000 */
[----:B------:R-:W-:-:S09]  /*0a70*/  FSETP.GT.AND P1, PT, R5, 8.50705917302346158658e+37, PT ;  /* 0x7e8000000500780b */ /* 0x000fd20003f24000 */
[----:B------:R-:W-:-:S04]  /*0a80*/  @P2 FMUL R8, R8, 0.25 ;  /* 0x3e80000008082820 */ /* 0x000fc80000400000 */
[----:B------:R-:W-:Y:S02]  /*0a90*/  @P1 FMUL R5, R5, 0.25 ;  /* 0x3e80000005051820 */ /* 0x000fe40000400000 */
[----:B------:R-:W0:Y:S01]  /*0aa0*/  MUFU.RCP R8, R8 ;  /* 0x0000000800087308 */ /* 0x000e220000001000 */
[----:B------:R-:W-:-:S07]  /*0ab0*/  MOV R2, 0x3e800000 ;  /* 0x3e80000000027802 */ /* 0x000fce0000000f00 */
[----:B------:R-:W1:Y:S01]  /*0ac0*/  MUFU.RCP R5, R5 ;  /* 0x0000000500057308 */ /* 0x000e620000001000 */
[C---:B------:R-:W-:Y:S02]  /*0ad0*/  FSEL R9, R2.reuse, 1, P2 ;  /* 0x3f80000002097808 */ /* 0x040fe40001000000 */
[----:B------:R-:W-:-:S03]  /*0ae0*/  FSEL R2, R2, 1, P1 ;  /* 0x3f80000002027808 */ /* 0x000fc60000800000 */
[----:B0-----:R-:W-:-:S04]  /*0af0*/  FMUL R6, R8, R9 ;  /* 0x0000000908067220 */ /* 0x001fc80000400000 */
[----:B------:R-:W-:Y:S01]  /*0b00*/  FMUL R6, R7, R6 ;  /* 0x0000000607067220 */ /* 0x000fe20000400000 */
[----:B-1----:R-:W-:-:S04]  /*0b10*/  FMUL R9, R5, R2 ;  /* 0x0000000205097220 */ /* 0x002fc80000400000 */
[----:B------:R-:W-:Y:S01]  /*0b20*/  FMUL R9, R4, R9 ;  /* 0x0000000904097220 */ /* 0x000fe20000400000 */
[----:B------:R-:W-:-:S04]  /*0b30*/  IMAD.WIDE R2, R0, R3, c[0x0][0x188] ;  /* 0x0000620000027625 */ /* 0x000fc800078e0203 */
[----:B------:R-:W-:Y:S01]  /*0b40*/  F2FP.F16.F32.PACK_AB R9, R6, R9 ;  /* 0x000000090609723e */ /* 0x000fe200000000ff */
[----:B------:R-:W-:Y:S06]  /*0b50*/  @P0 EXIT ;  /* 0x000000000000094d */ /* 0x000fec0003800000 */
[----:B------:R-:W-:Y:S01]  /*0b60*/  STG.E [R2.64], R9 ;  /* 0x0000000902007986 */ /* 0x000fe2000c101906 */
[----:B------:R-:W-:Y:S05]  /*0b70*/  EXIT ;  /* 0x000000000000794d */ /* 0x000fea0003800000 */
.L_x_0:
[----:B------:R-:W-:-:S00]  /*0b80*/  BRA `(.L_x_0) ;  /* 0xfffffff000007947 */ /* 0x000fc0000383ffff */
[----:B------:R-:W-:-:S00]  /*0b90*/  NOP ;  /* 0x0000000000007918 */ /* 0x000fc00000000000 */
        /* <DEDUP_REMOVED lines=14> */
.L_x_1:


//--------------------- .nv.global.init           --------------------------
	.section	.nv.global.init,"aw",@progbits
.nv.global.init:
	.type		_$_str,@object
	.size		_$_str,(.L_0 - _$_str)
_$_str:
        /*0000*/ 	.byte	0x5f, 0x5f, 0x43, 0x55, 0x44, 0x41, 0x5f, 0x46, 0x54, 0x5a, 0x00
.L_0:
